//
// Generated by NVIDIA NVVM Compiler
//
// Compiler Build ID: CL-36424714
// Cuda compilation tools, release 13.0, V13.0.88
// Based on NVVM 20.0.0
//

.version 9.0
.target sm_100
.address_size 64

	// .globl	_Z8kernel_APfii
.extern .shared .align 16 .b8 s_data[];

.visible .entry _Z8kernel_APfii(
	.param .u64 .ptr .align 1 _Z8kernel_APfii_param_0,
	.param .u32 _Z8kernel_APfii_param_1,
	.param .u32 _Z8kernel_APfii_param_2
)
{
	.reg .pred 	%p<4>;
	.reg .b32 	%r<19>;
	.reg .b32 	%f<90>;
	.reg .b64 	%rd<5>;

	ld.param.u64 	%rd2, [_Z8kernel_APfii_param_0];
	ld.param.u32 	%r4, [_Z8kernel_APfii_param_1];
	cvta.to.global.u64 	%rd3, %rd2;
	mov.u32 	%r5, %ctaid.x;
	mov.u32 	%r6, %ntid.x;
	mov.u32 	%r7, %tid.x;
	mad.lo.s32 	%r8, %r5, %r6, %r7;
	mov.u32 	%r9, %ctaid.y;
	mov.u32 	%r10, %ntid.y;
	mov.u32 	%r11, %tid.y;
	mad.lo.s32 	%r12, %r9, %r10, %r11;
	mad.lo.s32 	%r13, %r4, %r12, %r8;
	mad.lo.s32 	%r14, %r11, %r6, %r7;
	mul.wide.s32 	%rd4, %r13, 4;
	add.s64 	%rd1, %rd3, %rd4;
	ld.global.f32 	%f12, [%rd1];
	shl.b32 	%r15, %r14, 2;
	mov.u32 	%r16, s_data;
	add.s32 	%r1, %r16, %r15;
	st.shared.f32 	[%r1], %f12;
	bar.sync 	0;
	mad.lo.s32 	%r17, %r7, %r10, %r11;
	shl.b32 	%r18, %r17, 2;
	add.s32 	%r2, %r16, %r18;
	ld.shared.f32 	%f1, [%r2];
	and.b32  	%r3, %r11, 3;
	setp.gt.s32 	%p1, %r3, 1;
	@%p1 bra 	$L__BB0_5;
	setp.eq.s32 	%p3, %r3, 0;
	@%p3 bra 	$L__BB0_2;
	bra.uni 	$L__BB0_3;
$L__BB0_2:
	lg2.approx.f32 	%f68, %f1;
	fma.rn.f32 	%f69, %f68, 0f3F317218, 0f3F800000;
	sqrt.rn.f32 	%f70, %f69;
	add.f32 	%f71, %f1, %f70;
	lg2.approx.f32 	%f72, %f71;
	fma.rn.f32 	%f73, %f72, 0f3F317218, 0f3F800000;
	sqrt.rn.f32 	%f74, %f73;
	add.f32 	%f75, %f71, %f74;
	lg2.approx.f32 	%f76, %f75;
	fma.rn.f32 	%f77, %f76, 0f3F317218, 0f3F800000;
	sqrt.rn.f32 	%f78, %f77;
	add.f32 	%f79, %f75, %f78;
	lg2.approx.f32 	%f80, %f79;
	fma.rn.f32 	%f81, %f80, 0f3F317218, 0f3F800000;
	sqrt.rn.f32 	%f82, %f81;
	add.f32 	%f88, %f79, %f82;
	lg2.approx.f32 	%f83, %f88;
	mul.f32 	%f89, %f83, 0f3F317218;
	bra.uni 	$L__BB0_7;
$L__BB0_3:
	cos.approx.f32 	%f53, %f1;
	add.f32 	%f54, %f53, 0f3F800000;
	sqrt.rn.f32 	%f55, %f54;
	add.f32 	%f56, %f1, %f55;
	cos.approx.f32 	%f57, %f56;
	add.f32 	%f58, %f57, 0f3F800000;
	sqrt.rn.f32 	%f59, %f58;
	add.f32 	%f60, %f56, %f59;
	cos.approx.f32 	%f61, %f60;
	add.f32 	%f62, %f61, 0f3F800000;
	sqrt.rn.f32 	%f63, %f62;
	add.f32 	%f64, %f60, %f63;
	cos.approx.f32 	%f65, %f64;
	add.f32 	%f66, %f65, 0f3F800000;
	sqrt.rn.f32 	%f67, %f66;
	add.f32 	%f88, %f64, %f67;
	cos.approx.f32 	%f89, %f88;
	bra.uni 	$L__BB0_7;
$L__BB0_4:
	sin.approx.f32 	%f38, %f1;
	add.f32 	%f39, %f38, 0f3F800000;
	sqrt.rn.f32 	%f40, %f39;
	add.f32 	%f41, %f1, %f40;
	sin.approx.f32 	%f42, %f41;
	add.f32 	%f43, %f42, 0f3F800000;
	sqrt.rn.f32 	%f44, %f43;
	add.f32 	%f45, %f41, %f44;
	sin.approx.f32 	%f46, %f45;
	add.f32 	%f47, %f46, 0f3F800000;
	sqrt.rn.f32 	%f48, %f47;
	add.f32 	%f49, %f45, %f48;
	sin.approx.f32 	%f50, %f49;
	add.f32 	%f51, %f50, 0f3F800000;
	sqrt.rn.f32 	%f52, %f51;
	add.f32 	%f88, %f49, %f52;
	sin.approx.f32 	%f89, %f88;
	bra.uni 	$L__BB0_7;
$L__BB0_5:
	setp.eq.s32 	%p2, %r3, 2;
	@%p2 bra 	$L__BB0_4;
	sin.approx.f32 	%f13, %f1;
	cos.approx.f32 	%f14, %f1;
	div.approx.f32 	%f15, %f13, %f14;
	add.f32 	%f16, %f15, 0f3F800000;
	sqrt.rn.f32 	%f17, %f16;
	add.f32 	%f18, %f1, %f17;
	sin.approx.f32 	%f19, %f18;
	cos.approx.f32 	%f20, %f18;
	div.approx.f32 	%f21, %f19, %f20;
	add.f32 	%f22, %f21, 0f3F800000;
	sqrt.rn.f32 	%f23, %f22;
	add.f32 	%f24, %f18, %f23;
	sin.approx.f32 	%f25, %f24;
	cos.approx.f32 	%f26, %f24;
	div.approx.f32 	%f27, %f25, %f26;
	add.f32 	%f28, %f27, 0f3F800000;
	sqrt.rn.f32 	%f29, %f28;
	add.f32 	%f30, %f24, %f29;
	sin.approx.f32 	%f31, %f30;
	cos.approx.f32 	%f32, %f30;
	div.approx.f32 	%f33, %f31, %f32;
	add.f32 	%f34, %f33, 0f3F800000;
	sqrt.rn.f32 	%f35, %f34;
	add.f32 	%f88, %f30, %f35;
	sin.approx.f32 	%f36, %f88;
	cos.approx.f32 	%f37, %f88;
	div.approx.f32 	%f89, %f36, %f37;
$L__BB0_7:
	add.f32 	%f84, %f89, 0f3F800000;
	sqrt.rn.f32 	%f85, %f84;
	add.f32 	%f86, %f88, %f85;
	st.shared.f32 	[%r2], %f86;
	bar.sync 	0;
	ld.shared.f32 	%f87, [%r1];
	st.global.f32 	[%rd1], %f87;
	ret;

}


// ===== COMPILED SASS (sm_100) =====

	.target	sm_100

	.elftype	@"ET_EXEC"


//--------------------- .note.nv.tkinfo           --------------------------
	.section	.note.nv.tkinfo,"",@"SHT_NOTE"
	.sectionflags	@"SHF_NOTE_NV_TKINFO"
	.tkinfo
        /*0018*/ 	.word	0x00000002
        /*0030*/ 	.string	""
        /*0030*/ 	.string	"ptxas"
        /*0030*/ 	.string	"Cuda compilation tools, release 13.0, V13.0.88"
        /*0030*/ 	.string	"Build cuda_13.0.r13.0/compiler.36424714_0"
        /*0030*/ 	.string	"-arch sm_100 -m 64 "



//--------------------- .note.nv.cuinfo           --------------------------
	.section	.note.nv.cuinfo,"",@"SHT_NOTE"
	.sectionflags	@"SHF_NOTE_NV_CUINFO"
        /*0018*/ 	.short	0x0002
        /*001a*/ 	.short	0x0064
        /*001c*/ 	.short	0x0082
	.zero		2


//--------------------- .nv.info                  --------------------------
	.section	.nv.info,"",@"SHT_CUDA_INFO"
	.align	4


	//----- nvinfo : EIATTR_REGCOUNT
	.align		4
        /*0000*/ 	.byte	0x04, 0x2f
        /*0002*/ 	.short	(.L_1 - .L_0)
	.align		4
.L_0:
        /*0004*/ 	.word	index@(_Z8kernel_APfii)
        /*0008*/ 	.word	0x00000010


	//----- nvinfo : EIATTR_FRAME_SIZE
	.align		4
.L_1:
        /*000c*/ 	.byte	0x04, 0x11
        /*000e*/ 	.short	(.L_3 - .L_2)
	.align		4
.L_2:
        /*0010*/ 	.word	index@($__internal_0_$__cuda_sm20_sqrt_rn_f32_slowpath)
        /*0014*/ 	.word	0x00000000


	//----- nvinfo : EIATTR_FRAME_SIZE
	.align		4
.L_3:
        /*0018*/ 	.byte	0x04, 0x11
        /*001a*/ 	.short	(.L_5 - .L_4)
	.align		4
.L_4:
        /*001c*/ 	.word	index@(_Z8kernel_APfii)
        /*0020*/ 	.word	0x00000000


	//----- nvinfo : EIATTR_MIN_STACK_SIZE
	.align		4
.L_5:
        /*0024*/ 	.byte	0x04, 0x12
        /*0026*/ 	.short	(.L_7 - .L_6)
	.align		4
.L_6:
        /*0028*/ 	.word	index@(_Z8kernel_APfii)
        /*002c*/ 	.word	0x00000000
.L_7:


//--------------------- .nv.compat                --------------------------
	.section	.nv.compat,"",@"SHT_CUDA_COMPAT_INFO"
	.align	4
        /*0000*/ 	.byte	0x02, 0x09, 0x00, 0x00, 0x02, 0x02, 0x01, 0x00, 0x02, 0x05, 0x05, 0x00, 0x03, 0x07, 0x01, 0x01
        /*0010*/ 	.byte	0x02, 0x03, 0x00, 0x00, 0x02, 0x06, 0x01, 0x00, 0x04, 0x0b, 0x08, 0x00, 0x01, 0x00, 0x00, 0x00
        /*0020*/ 	.byte	0x00, 0x00, 0x00, 0x00


//--------------------- .nv.info._Z8kernel_APfii  --------------------------
	.section	.nv.info._Z8kernel_APfii,"",@"SHT_CUDA_INFO"
	.sectionflags	@""
	.align	4


	//----- nvinfo : EIATTR_CUDA_API_VERSION
	.align		4
        /*0000*/ 	.byte	0x04, 0x37
        /*0002*/ 	.short	(.L_9 - .L_8)
.L_8:
        /*0004*/ 	.word	0x00000082


	//----- nvinfo : EIATTR_KPARAM_INFO
	.align		4
.L_9:
        /*0008*/ 	.byte	0x04, 0x17
        /*000a*/ 	.short	(.L_11 - .L_10)
.L_10:
        /*000c*/ 	.word	0x00000000
        /*0010*/ 	.short	0x0002
        /*0012*/ 	.short	0x000c
        /*0014*/ 	.byte	0x00, 0xf0, 0x11, 0x00


	//----- nvinfo : EIATTR_KPARAM_INFO
	.align		4
.L_11:
        /*0018*/ 	.byte	0x04, 0x17
        /*001a*/ 	.short	(.L_13 - .L_12)
.L_12:
        /*001c*/ 	.word	0x00000000
        /*0020*/ 	.short	0x0001
        /*0022*/ 	.short	0x0008
        /*0024*/ 	.byte	0x00, 0xf0, 0x11, 0x00


	//----- nvinfo : EIATTR_KPARAM_INFO
	.align		4
.L_13:
        /*0028*/ 	.byte	0x04, 0x17
        /*002a*/ 	.short	(.L_15 - .L_14)
.L_14:
        /*002c*/ 	.word	0x00000000
        /*0030*/ 	.short	0x0000
        /*0032*/ 	.short	0x0000
        /*0034*/ 	.byte	0x00, 0xf5, 0x21, 0x00


	//----- nvinfo : EIATTR_SPARSE_MMA_MASK
	.align		4
.L_15:
        /*0038*/ 	.byte	0x03, 0x50
        /*003a*/ 	.short	0x0000


	//----- nvinfo : EIATTR_MAXREG_COUNT
	.align		4
        /*003c*/ 	.byte	0x03, 0x1b
        /*003e*/ 	.short	0x00ff


	//----- nvinfo : EIATTR_NUM_BARRIERS
	.align		4
        /*0040*/ 	.byte	0x02, 0x4c
        /*0042*/ 	.byte	0x01
	.zero		1


	//----- nvinfo : EIATTR_MERCURY_ISA_VERSION
	.align		4
        /*0044*/ 	.byte	0x03, 0x5f
        /*0046*/ 	.short	0x0101


	//----- nvinfo : EIATTR_VRC_CTA_INIT_COUNT
	.align		4
        /*0048*/ 	.byte	0x02, 0x4a
	.zero		1
	.zero		1


	//----- nvinfo : EIATTR_EXIT_INSTR_OFFSETS
	.align		4
        /*004c*/ 	.byte	0x04, 0x1c
        /*004e*/ 	.short	(.L_17 - .L_16)


	//   ....[0]....
.L_16:
        /*0050*/ 	.word	0x00001920


	//----- nvinfo : EIATTR_CRS_STACK_SIZE
	.align		4
.L_17:
        /*0054*/ 	.byte	0x04, 0x1e
        /*0056*/ 	.short	(.L_19 - .L_18)
.L_18:
        /*0058*/ 	.word	0x00000000


	//----- nvinfo : EIATTR_CBANK_PARAM_SIZE
	.align		4
.L_19:
        /*005c*/ 	.byte	0x03, 0x19
        /*005e*/ 	.short	0x0010


	//----- nvinfo : EIATTR_PARAM_CBANK
	.align		4
        /*0060*/ 	.byte	0x04, 0x0a
        /*0062*/ 	.short	(.L_21 - .L_20)
	.align		4
.L_20:
        /*0064*/ 	.word	index@(.nv.constant0._Z8kernel_APfii)
        /*0068*/ 	.short	0x0380
        /*006a*/ 	.short	0x0010


	//----- nvinfo : EIATTR_SW_WAR
	.align		4
.L_21:
        /*006c*/ 	.byte	0x04, 0x36
        /*006e*/ 	.short	(.L_23 - .L_22)
.L_22:
        /*0070*/ 	.word	0x00000008
.L_23:


//--------------------- .nv.callgraph             --------------------------
	.section	.nv.callgraph,"",@"SHT_CUDA_CALLGRAPH"
	.align	4
	.sectionentsize	8
	.align		4
        /*0000*/ 	.word	0x00000000
	.align		4
        /*0004*/ 	.word	0xffffffff
	.align		4
        /*0008*/ 	.word	0x00000000
	.align		4
        /*000c*/ 	.word	0xfffffffe
	.align		4
        /*0010*/ 	.word	0x00000000
	.align		4
        /*0014*/ 	.word	0xfffffffd
	.align		4
        /*0018*/ 	.word	0x00000000
	.align		4
        /*001c*/ 	.word	0xfffffffc


//--------------------- .text._Z8kernel_APfii     --------------------------
	.section	.text._Z8kernel_APfii,"ax",@progbits
	.align	128
        .global         _Z8kernel_APfii
        .type           _Z8kernel_APfii,@function
        .size           _Z8kernel_APfii,(.L_x_58 - _Z8kernel_APfii)
        .other          _Z8kernel_APfii,@"STO_CUDA_ENTRY STV_DEFAULT"
_Z8kernel_APfii:
.text._Z8kernel_APfii:
[----:B------:R-:W-:Y:S01]  /*0000*/  LDC R1, c[0x0][0x37c] ;  /* 0x0000df00ff017b82 */ /* 0x000fe20000000800 */
[----:B------:R-:W0:Y:S07]  /*0010*/  S2R R9, SR_TID.X ;  /* 0x0000000000097919 */ /* 0x000e2e0000002100 */
[----:B------:R-:W0:Y:S01]  /*0020*/  LDC R4, c[0x0][0x360] ;  /* 0x0000d800ff047b82 */ /* 0x000e220000000800 */
[----:B------:R-:W1:Y:S01]  /*0030*/  LDCU UR8, c[0x0][0x388] ;  /* 0x00007100ff0877ac */ /* 0x000e620008000800 */
[----:B------:R-:W2:Y:S01]  /*0040*/  S2R R11, SR_TID.Y ;  /* 0x00000000000b7919 */ /* 0x000ea20000002200 */
[----:B------:R-:W3:Y:S05]  /*0050*/  LDCU.64 UR6, c[0x0][0x358] ;  /* 0x00006b00ff0677ac */ /* 0x000eea0008000a00 */
[----:B------:R-:W0:Y:S08]  /*0060*/  S2UR UR4, SR_CTAID.X ;  /* 0x00000000000479c3 */ /* 0x000e300000002500 */
[----:B------:R-:W2:Y:S08]  /*0070*/  S2UR UR5, SR_CTAID.Y ;  /* 0x00000000000579c3 */ /* 0x000eb00000002600 */
[----:B------:R-:W2:Y:S08]  /*0080*/  LDC R6, c[0x0][0x364] ;  /* 0x0000d900ff067b82 */ /* 0x000eb00000000800 */
[----:B------:R-:W4:Y:S01]  /*0090*/  LDC.64 R2, c[0x0][0x380] ;  /* 0x0000e000ff027b82 */ /* 0x000f220000000a00 */
[----:B0-----:R-:W-:-:S02]  /*00a0*/  IMAD R0, R4, UR4, R9 ;  /* 0x0000000404007c24 */ /* 0x001fc4000f8e0209 */
[----:B--2---:R-:W-:-:S04]  /*00b0*/  IMAD R5, R6, UR5, R11 ;  /* 0x0000000506057c24 */ /* 0x004fc8000f8e020b */
[----:B-1----:R-:W-:-:S04]  /*00c0*/  IMAD R5, R5, UR8, R0 ;  /* 0x0000000805057c24 */ /* 0x002fc8000f8e0200 */
[----:B----4-:R-:W-:-:S05]  /*00d0*/  IMAD.WIDE R2, R5, 0x4, R2 ;  /* 0x0000000405027825 */ /* 0x010fca00078e0202 */
[----:B---3--:R-:W2:Y:S01]  /*00e0*/  LDG.E R7, desc[UR6][R2.64] ;  /* 0x0000000602077981 */ /* 0x008ea2000c1e1900 */
[----:B------:R-:W0:Y:S01]  /*00f0*/  S2UR UR5, SR_CgaCtaId ;  /* 0x00000000000579c3 */ /* 0x000e220000008800 */
[----:B------:R-:W-:Y:S01]  /*0100*/  UMOV UR4, 0x400 ;  /* 0x0000040000047882 */ /* 0x000fe20000000000 */
[----:B------:R-:W-:Y:S01]  /*0110*/  IMAD R4, R4, R11, R9 ;  /* 0x0000000b04047224 */ /* 0x000fe200078e0209 */
[----:B------:R-:W-:Y:S01]  /*0120*/  LOP3.LUT R0, R11, 0x3, RZ, 0xc0, !PT ;  /* 0x000000030b007812 */ /* 0x000fe200078ec0ff */
[----:B------:R-:W-:Y:S01]  /*0130*/  IMAD R5, R9, R6, R11 ;  /* 0x0000000609057224 */ /* 0x000fe200078e020b */
[----:B------:R-:W-:Y:S02]  /*0140*/  BSSY.RECONVERGENT B0, `(.L_x_0) ;  /* 0x0000169000007945 */ /* 0x000fe40003800200 */
[----:B------:R-:W-:Y:S01]  /*0150*/  ISETP.GT.AND P0, PT, R0, 0x1, PT ;  /* 0x000000010000780c */ /* 0x000fe20003f04270 */
[----:B0-----:R-:W-:-:S06]  /*0160*/  ULEA UR4, UR5, UR4, 0x18 ;  /* 0x0000000405047291 */ /* 0x001fcc000f8ec0ff */
[----:B------:R-:W-:Y:S02]  /*0170*/  LEA R4, R4, UR4, 0x2 ;  /* 0x0000000404047c11 */ /* 0x000fe4000f8e10ff */
[----:B------:R-:W-:-:S03]  /*0180*/  LEA R5, R5, UR4, 0x2 ;  /* 0x0000000405057c11 */ /* 0x000fc6000f8e10ff */
[----:B--2---:R0:W-:Y:S01]  /*0190*/  STS [R4], R7 ;  /* 0x0000000704007388 */ /* 0x0041e20000000800 */
[----:B------:R-:W-:Y:S06]  /*01a0*/  BAR.SYNC.DEFER_BLOCKING 0x0 ;  /* 0x0000000000007b1d */ /* 0x000fec0000010000 */
[----:B------:R0:W1:Y:S01]  /*01b0*/  LDS R6, [R5] ;  /* 0x0000000005067984 */ /* 0x0000620000000800 */
[----:B------:R-:W-:Y:S05]  /*01c0*/  @P0 BRA `(.L_x_1) ;  /* 0x0000000800b40947 */ /* 0x000fea0003800000 */
[----:B------:R-:W-:-:S13]  /*01d0*/  ISETP.NE.AND P0, PT, R0, RZ, PT ;  /* 0x000000ff0000720c */ /* 0x000fda0003f05270 */
[----:B------:R-:W-:Y:S05]  /*01e0*/  @!P0 BRA `(.L_x_2) ;  /* 0x0000000400308947 */ /* 0x000fea0003800000 */
[----:B-1----:R-:W-:Y:S01]  /*01f0*/  FMUL.RZ R9, R6, 0.15915493667125701904 ;  /* 0x3e22f98306097820 */ /* 0x002fe2000040c000 */
[----:B------:R-:W-:Y:S03]  /*0200*/  BSSY.RECONVERGENT B1, `(.L_x_3) ;  /* 0x000000f000017945 */ /* 0x000fe60003800200 */
[----:B------:R-:W1:Y:S02]  /*0210*/  MUFU.COS R0, R9 ;  /* 0x0000000900007308 */ /* 0x000e640000000000 */
[----:B-1----:R-:W-:-:S06]  /*0220*/  FADD R0, R0, 1 ;  /* 0x3f80000000007421 */ /* 0x002fcc0000000000 */
[----:B0-----:R0:W1:Y:S01]  /*0230*/  MUFU.RSQ R7, R0 ;  /* 0x0000000000077308 */ /* 0x0010620000001400 */
[----:B------:R-:W-:-:S04]  /*0240*/  IADD3 R8, PT, PT, R0, -0xd000000, RZ ;  /* 0xf300000000087810 */ /* 0x000fc80007ffe0ff */
[----:B------:R-:W-:-:S13]  /*0250*/  ISETP.GT.U32.AND P0, PT, R8, 0x727fffff, PT ;  /* 0x727fffff0800780c */ /* 0x000fda0003f04070 */
[----:B01----:R-:W-:Y:S05]  /*0260*/  @!P0 BRA `(.L_x_4) ;  /* 0x0000000000108947 */ /* 0x003fea0003800000 */
[----:B------:R-:W-:-:S07]  /*0270*/  MOV R12, 0x290 ;  /* 0x00000290000c7802 */ /* 0x000fce0000000f00 */
[----:B------:R-:W-:Y:S05]  /*0280*/  CALL.REL.NOINC `($__internal_0_$__cuda_sm20_sqrt_rn_f32_slowpath) ;  /* 0x0000001400a87944 */ /* 0x000fea0003c00000 */
[----:B------:R-:W-:Y:S01]  /*0290*/  MOV R7, R0 ;  /* 0x0000000000077202 */ /* 0x000fe20000000f00 */
[----:B------:R-:W-:Y:S06]  /*02a0*/  BRA `(.L_x_5) ;  /* 0x0000000000107947 */ /* 0x000fec0003800000 */
.L_x_4:
[----:B------:R-:W-:Y:S01]  /*02b0*/  FMUL.FTZ R9, R0, R7 ;  /* 0x0000000700097220 */ /* 0x000fe20000410000 */
[----:B------:R-:W-:-:S03]  /*02c0*/  FMUL.FTZ R7, R7, 0.5 ;  /* 0x3f00000007077820 */ /* 0x000fc60000410000 */
[----:B------:R-:W-:-:S04]  /*02d0*/  FFMA R0, -R9, R9, R0 ;  /* 0x0000000909007223 */ /* 0x000fc80000000100 */
[----:B------:R-:W-:-:S07]  /*02e0*/  FFMA R7, R0, R7, R9 ;  /* 0x0000000700077223 */ /* 0x000fce0000000009 */
.L_x_5:
[----:B------:R-:W-:Y:S05]  /*02f0*/  BSYNC.RECONVERGENT B1 ;  /* 0x0000000000017941 */ /* 0x000fea0003800200 */
.L_x_3:
[----:B------:R-:W-:Y:S01]  /*0300*/  FADD R13, R6, R7 ;  /* 0x00000007060d7221 */ /* 0x000fe20000000000 */
[----:B------:R-:W-:Y:S03]  /*0310*/  BSSY.RECONVERGENT B1, `(.L_x_6) ;  /* 0x0000010000017945 */ /* 0x000fe60003800200 */
[----:B------:R-:W-:-:S04]  /*0320*/  FMUL.RZ R6, R13, 0.15915493667125701904 ;  /* 0x3e22f9830d067820 */ /* 0x000fc8000040c000 */
[----:B------:R-:W0:Y:S02]  /*0330*/  MUFU.COS R0, R6 ;  /* 0x0000000600007308 */ /* 0x000e240000000000 */
[----:B0-----:R-:W-:-:S06]  /*0340*/  FADD R7, R0, 1 ;  /* 0x3f80000000077421 */ /* 0x001fcc0000000000 */
[----:B------:R0:W1:Y:S01]  /*0350*/  MUFU.RSQ R8, R7 ;  /* 0x0000000700087308 */ /* 0x0000620000001400 */
[----:B------:R-:W-:-:S04]  /*0360*/  IADD3 R0, PT, PT, R7, -0xd000000, RZ ;  /* 0xf300000007007810 */ /* 0x000fc80007ffe0ff */
[----:B------:R-:W-:-:S13]  /*0370*/  ISETP.GT.U32.AND P0, PT, R0, 0x727fffff, PT ;  /* 0x727fffff0000780c */ /* 0x000fda0003f04070 */
[----:B01----:R-:W-:Y:S05]  /*0380*/  @!P0 BRA `(.L_x_7) ;  /* 0x0000000000108947 */ /* 0x003fea0003800000 */
[----:B------:R-:W-:Y:S02]  /*0390*/  MOV R0, R7 ;  /* 0x0000000700007202 */ /* 0x000fe40000000f00 */
[----:B------:R-:W-:-:S07]  /*03a0*/  MOV R12, 0x3c0 ;  /* 0x000003c0000c7802 */ /* 0x000fce0000000f00 */
[----:B------:R-:W-:Y:S05]  /*03b0*/  CALL.REL.NOINC `($__internal_0_$__cuda_sm20_sqrt_rn_f32_slowpath) ;  /* 0x00000014005c7944 */ /* 0x000fea0003c00000 */
[----:B------:R-:W-:Y:S05]  /*03c0*/  BRA `(.L_x_8) ;  /* 0x0000000000107947 */ /* 0x000fea0003800000 */
.L_x_7:
[----:B------:R-:W-:Y:S01]  /*03d0*/  FMUL.FTZ R0, R7, R8 ;  /* 0x0000000807007220 */ /* 0x000fe20000410000 */
[----:B------:R-:W-:-:S03]  /*03e0*/  FMUL.FTZ R6, R8, 0.5 ;  /* 0x3f00000008067820 */ /* 0x000fc60000410000 */
[----:B------:R-:W-:-:S04]  /*03f0*/  FFMA R7, -R0, R0, R7 ;  /* 0x0000000000077223 */ /* 0x000fc80000000107 */
[----:B------:R-:W-:-:S07]  /*0400*/  FFMA R0, R7, R6, R0 ;  /* 0x0000000607007223 */ /* 0x000fce0000000000 */
.L_x_8:
[----:B------:R-:W-:Y:S05]  /*0410*/  BSYNC.RECONVERGENT B1 ;  /* 0x0000000000017941 */ /* 0x000fea0003800200 */
.L_x_6:
        /* <DEDUP_REMOVED lines=13> */
.L_x_10:
[----:B------:R-:W-:Y:S01]  /*04f0*/  FMUL.FTZ R0, R7, R8 ;  /* 0x0000000807007220 */ /* 0x000fe20000410000 */
[----:B------:R-:W-:-:S03]  /*0500*/  FMUL.FTZ R6, R8, 0.5 ;  /* 0x3f00000008067820 */ /* 0x000fc60000410000 */
[----:B------:R-:W-:-:S04]  /*0510*/  FFMA R7, -R0, R0, R7 ;  /* 0x0000000000077223 */ /* 0x000fc80000000107 */
[----:B------:R-:W-:-:S07]  /*0520*/  FFMA R0, R7, R6, R0 ;  /* 0x0000000607007223 */ /* 0x000fce0000000000 */
.L_x_11:
[----:B------:R-:W-:Y:S05]  /*0530*/  BSYNC.RECONVERGENT B1 ;  /* 0x0000000000017941 */ /* 0x000fea0003800200 */
.L_x_9:
        /* <DEDUP_REMOVED lines=12> */
[----:B------:R-:W-:Y:S01]  /*0600*/  MOV R6, R0 ;  /* 0x0000000000067202 */ /* 0x000fe20000000f00 */
[----:B------:R-:W-:Y:S06]  /*0610*/  BRA `(.L_x_14) ;  /* 0x0000000000107947 */ /* 0x000fec0003800000 */
.L_x_13:
[----:B------:R-:W-:Y:S01]  /*0620*/  FMUL.FTZ R6, R7, R8 ;  /* 0x0000000807067220 */ /* 0x000fe20000410000 */
[----:B------:R-:W-:-:S03]  /*0630*/  FMUL.FTZ R0, R8, 0.5 ;  /* 0x3f00000008007820 */ /* 0x000fc60000410000 */
[----:B------:R-:W-:-:S04]  /*0640*/  FFMA R7, -R6, R6, R7 ;  /* 0x0000000606077223 */ /* 0x000fc80000000107 */
[----:B------:R-:W-:-:S07]  /*0650*/  FFMA R6, R7, R0, R6 ;  /* 0x0000000007067223 */ /* 0x000fce0000000006 */
.L_x_14:
[----:B------:R-:W-:Y:S05]  /*0660*/  BSYNC.RECONVERGENT B1 ;  /* 0x0000000000017941 */ /* 0x000fea0003800200 */
.L_x_12:
[----:B------:R-:W-:-:S04]  /*0670*/  FADD R6, R13, R6 ;  /* 0x000000060d067221 */ /* 0x000fc80000000000 */
[----:B------:R-:W-:-:S06]  /*0680*/  FMUL.RZ R7, R6, 0.15915493667125701904 ;  /* 0x3e22f98306077820 */ /* 0x000fcc000040c000 */
[----:B------:R-:W0:Y:S01]  /*0690*/  MUFU.COS R7, R7 ;  /* 0x0000000700077308 */ /* 0x000e220000000000 */
[----:B------:R-:W-:Y:S05]  /*06a0*/  BRA `(.L_x_15) ;  /* 0x0000001000487947 */ /* 0x000fea0003800000 */
.L_x_2:
[C---:B01----:R-:W-:Y:S01]  /*06b0*/  FMUL R7, R6.reuse, 16777216 ;  /* 0x4b80000006077820 */ /* 0x043fe20000400000 */
[----:B------:R-:W-:Y:S01]  /*06c0*/  FSETP.GEU.AND P0, PT, |R6|, 1.175494350822287508e-38, PT ;  /* 0x008000000600780b */ /* 0x000fe20003f0e200 */
[----:B------:R-:W-:Y:S01]  /*06d0*/  HFMA2 R9, -RZ, RZ, 1.7978515625, 12480 ;  /* 0x3f317218ff097431 */ /* 0x000fe200000001ff */
[----:B------:R-:W-:Y:S02]  /*06e0*/  BSSY.RECONVERGENT B1, `(.L_x_16) ;  /* 0x0000011000017945 */ /* 0x000fe40003800200 */
[----:B------:R-:W-:-:S04]  /*06f0*/  FSEL R7, R7, R6, !P0 ;  /* 0x0000000607077208 */ /* 0x000fc80004000000 */
[----:B------:R-:W0:Y:S05]  /*0700*/  MUFU.LG2 R0, R7 ;  /* 0x0000000700007308 */ /* 0x000e2a0000000c00 */
[----:B0-----:R-:W-:-:S04]  /*0710*/  @!P0 FADD R0, R0, -24 ;  /* 0xc1c0000000008421 */ /* 0x001fc80000000000 */
[----:B------:R-:W-:-:S04]  /*0720*/  FFMA R0, R0, R9, 1 ;  /* 0x3f80000000007423 */ /* 0x000fc80000000009 */
[----:B------:R0:W1:Y:S01]  /*0730*/  MUFU.RSQ R9, R0 ;  /* 0x0000000000097308 */ /* 0x0000620000001400 */
[----:B------:R-:W-:-:S04]  /*0740*/  IADD3 R8, PT, PT, R0, -0xd000000, RZ ;  /* 0xf300000000087810 */ /* 0x000fc80007ffe0ff */
[----:B------:R-:W-:-:S13]  /*0750*/  ISETP.GT.U32.AND P0, PT, R8, 0x727fffff, PT ;  /* 0x727fffff0800780c */ /* 0x000fda0003f04070 */
[----:B01----:R-:W-:Y:S05]  /*0760*/  @!P0 BRA `(.L_x_17) ;  /* 0x0000000000108947 */ /* 0x003fea0003800000 */
[----:B------:R-:W-:-:S07]  /*0770*/  MOV R12, 0x790 ;  /* 0x00000790000c7802 */ /* 0x000fce0000000f00 */
[----:B------:R-:W-:Y:S05]  /*0780*/  CALL.REL.NOINC `($__internal_0_$__cuda_sm20_sqrt_rn_f32_slowpath) ;  /* 0x0000001000687944 */ /* 0x000fea0003c00000 */
[----:B------:R-:W-:Y:S01]  /*0790*/  MOV R7, R0 ;  /* 0x0000000000077202 */ /* 0x000fe20000000f00 */
[----:B------:R-:W-:Y:S06]  /*07a0*/  BRA `(.L_x_18) ;  /* 0x0000000000107947 */ /* 0x000fec0003800000 */
.L_x_17:
[----:B------:R-:W-:Y:S01]  /*07b0*/  FMUL.FTZ R7, R0, R9 ;  /* 0x0000000900077220 */ /* 0x000fe20000410000 */
[----:B------:R-:W-:-:S03]  /*07c0*/  FMUL.FTZ R9, R9, 0.5 ;  /* 0x3f00000009097820 */ /* 0x000fc60000410000 */
[----:B------:R-:W-:-:S04]  /*07d0*/  FFMA R0, -R7, R7, R0 ;  /* 0x0000000707007223 */ /* 0x000fc80000000100 */
[----:B------:R-:W-:-:S07]  /*07e0*/  FFMA R7, R0, R9, R7 ;  /* 0x0000000900077223 */ /* 0x000fce0000000007 */
.L_x_18:
[----:B------:R-:W-:Y:S05]  /*07f0*/  BSYNC.RECONVERGENT B1 ;  /* 0x0000000000017941 */ /* 0x000fea0003800200 */
.L_x_16:
[----:B------:R-:W-:Y:S01]  /*0800*/  FADD R13, R6, R7 ;  /* 0x00000007060d7221 */ /* 0x000fe20000000000 */
[----:B------:R-:W-:Y:S01]  /*0810*/  HFMA2 R7, -RZ, RZ, 1.7978515625, 12480 ;  /* 0x3f317218ff077431 */ /* 0x000fe200000001ff */
[----:B------:R-:W-:Y:S02]  /*0820*/  BSSY.RECONVERGENT B1, `(.L_x_19) ;  /* 0x0000013000017945 */ /* 0x000fe40003800200 */
[C---:B------:R-:W-:Y:S01]  /*0830*/  FMUL R0, R13.reuse, 16777216 ;  /* 0x4b8000000d007820 */ /* 0x040fe20000400000 */
[----:B------:R-:W-:-:S04]  /*0840*/  FSETP.GEU.AND P0, PT, |R13|, 1.175494350822287508e-38, PT ;  /* 0x008000000d00780b */ /* 0x000fc80003f0e200 */
        /* <DEDUP_REMOVED lines=12> */
.L_x_20:
[----:B------:R-:W-:Y:S01]  /*0910*/  FMUL.FTZ R0, R7, R8 ;  /* 0x0000000807007220 */ /* 0x000fe20000410000 */
[----:B------:R-:W-:-:S03]  /*0920*/  FMUL.FTZ R6, R8, 0.5 ;  /* 0x3f00000008067820 */ /* 0x000fc60000410000 */
[----:B------:R-:W-:-:S04]  /*0930*/  FFMA R7, -R0, R0, R7 ;  /* 0x0000000000077223 */ /* 0x000fc80000000107 */
[----:B------:R-:W-:-:S07]  /*0940*/  FFMA R0, R7, R6, R0 ;  /* 0x0000000607007223 */ /* 0x000fce0000000000 */
.L_x_21:
[----:B------:R-:W-:Y:S05]  /*0950*/  BSYNC.RECONVERGENT B1 ;  /* 0x0000000000017941 */ /* 0x000fea0003800200 */
.L_x_19:
[----:B------:R-:W-:Y:S01]  /*0960*/  FADD R13, R13, R0 ;  /* 0x000000000d0d7221 */ /* 0x000fe20000000000 */
[----:B------:R-:W-:Y:S01]  /*0970*/  MOV R7, 0x3f317218 ;  /* 0x3f31721800077802 */ /* 0x000fe20000000f00 */
        /* <DEDUP_REMOVED lines=15> */
.L_x_23:
[----:B------:R-:W-:Y:S01]  /*0a70*/  FMUL.FTZ R0, R7, R8 ;  /* 0x0000000807007220 */ /* 0x000fe20000410000 */
[----:B------:R-:W-:-:S03]  /*0a80*/  FMUL.FTZ R6, R8, 0.5 ;  /* 0x3f00000008067820 */ /* 0x000fc60000410000 */
[----:B------:R-:W-:-:S04]  /*0a90*/  FFMA R7, -R0, R0, R7 ;  /* 0x0000000000077223 */ /* 0x000fc80000000107 */
[----:B------:R-:W-:-:S07]  /*0aa0*/  FFMA R0, R7, R6, R0 ;  /* 0x0000000607007223 */ /* 0x000fce0000000000 */
.L_x_24:
[----:B------:R-:W-:Y:S05]  /*0ab0*/  BSYNC.RECONVERGENT B1 ;  /* 0x0000000000017941 */ /* 0x000fea0003800200 */
.L_x_22:
        /* <DEDUP_REMOVED lines=17> */
.L_x_26:
[----:B------:R-:W-:Y:S01]  /*0bd0*/  FMUL.FTZ R0, R7, R8 ;  /* 0x0000000807007220 */ /* 0x000fe20000410000 */
[----:B------:R-:W-:-:S03]  /*0be0*/  FMUL.FTZ R6, R8, 0.5 ;  /* 0x3f00000008067820 */ /* 0x000fc60000410000 */
[----:B------:R-:W-:-:S04]  /*0bf0*/  FFMA R7, -R0, R0, R7 ;  /* 0x0000000000077223 */ /* 0x000fc80000000107 */
[----:B------:R-:W-:-:S07]  /*0c00*/  FFMA R0, R7, R6, R0 ;  /* 0x0000000607007223 */ /* 0x000fce0000000000 */
.L_x_27:
[----:B------:R-:W-:Y:S05]  /*0c10*/  BSYNC.RECONVERGENT B1 ;  /* 0x0000000000017941 */ /* 0x000fea0003800200 */
.L_x_25:
[----:B------:R-:W-:-:S05]  /*0c20*/  FADD R0, R13, R0 ;  /* 0x000000000d007221 */ /* 0x000fca0000000000 */
[----:B------:R-:W-:Y:S02]  /*0c30*/  FSETP.GEU.AND P0, PT, |R0|, 1.175494350822287508e-38, PT ;  /* 0x008000000000780b */ /* 0x000fe40003f0e200 */
[----:B------:R-:W-:-:S11]  /*0c40*/  MOV R6, R0 ;  /* 0x0000000000067202 */ /* 0x000fd60000000f00 */
[----:B------:R-:W-:-:S04]  /*0c50*/  @!P0 FMUL R0, R0, 16777216 ;  /* 0x4b80000000008820 */ /* 0x000fc80000400000 */
[----:B------:R-:W0:Y:S02]  /*0c60*/  MUFU.LG2 R7, R0 ;  /* 0x0000000000077308 */ /* 0x000e240000000c00 */
[----:B0-----:R-:W-:-:S04]  /*0c70*/  @!P0 FADD R7, R7, -24 ;  /* 0xc1c0000007078421 */ /* 0x001fc80000000000 */
[----:B------:R-:W-:Y:S01]  /*0c80*/  FMUL R7, R7, 0.69314718246459960938 ;  /* 0x3f31721807077820 */ /* 0x000fe20000400000 */
[----:B------:R-:W-:Y:S06]  /*0c90*/  BRA `(.L_x_15) ;  /* 0x0000000800cc7947 */ /* 0x000fec0003800000 */
.L_x_1:
[----:B------:R-:W-:-:S13]  /*0ca0*/  ISETP.NE.AND P0, PT, R0, 0x2, PT ;  /* 0x000000020000780c */ /* 0x000fda0003f05270 */
[----:B------:R-:W-:Y:S05]  /*0cb0*/  @!P0 BRA `(.L_x_28) ;  /* 0x0000000400988947 */ /* 0x000fea0003800000 */
[----:B-1----:R-:W-:Y:S01]  /*0cc0*/  FMUL.RZ R9, R6, 0.15915493667125701904 ;  /* 0x3e22f98306097820 */ /* 0x002fe2000040c000 */
[----:B------:R-:W-:Y:S03]  /*0cd0*/  BSSY.RECONVERGENT B1, `(.L_x_29) ;  /* 0x0000014000017945 */ /* 0x000fe60003800200 */
[----:B------:R-:W1:Y:S08]  /*0ce0*/  MUFU.COS R10, R9 ;  /* 0x00000009000a7308 */ /* 0x000e700000000000 */
[----:B------:R-:W2:Y:S01]  /*0cf0*/  MUFU.SIN R0, R9 ;  /* 0x0000000900007308 */ /* 0x000ea20000000400 */
[----:B-1----:R-:W-:-:S13]  /*0d00*/  FSETP.GEU.AND P0, PT, |R10|, 1.175494350822287508e-38, PT ;  /* 0x008000000a00780b */ /* 0x002fda0003f0e200 */
[----:B------:R-:W-:Y:S01]  /*0d10*/  @!P0 FMUL R10, R10, 16777216 ;  /* 0x4b8000000a0a8820 */ /* 0x000fe20000400000 */
[----:B--2---:R-:W-:-:S03]  /*0d20*/  @!P0 FMUL R0, R0, 16777216 ;  /* 0x4b80000000008820 */ /* 0x004fc60000400000 */
[----:B0-----:R-:W0:Y:S02]  /*0d30*/  MUFU.RCP R7, R10 ;  /* 0x0000000a00077308 */ /* 0x001e240000001000 */
[----:B0-----:R-:W-:-:S06]  /*0d40*/  FFMA R0, R7, R0, 1 ;  /* 0x3f80000007007423 */ /* 0x001fcc0000000000 */
        /* <DEDUP_REMOVED lines=8> */
.L_x_30:
[----:B------:R-:W-:Y:S01]  /*0dd0*/  FMUL.FTZ R9, R0, R7 ;  /* 0x0000000700097220 */ /* 0x000fe20000410000 */
[----:B------:R-:W-:-:S03]  /*0de0*/  FMUL.FTZ R7, R7, 0.5 ;  /* 0x3f00000007077820 */ /* 0x000fc60000410000 */
[----:B------:R-:W-:-:S04]  /*0df0*/  FFMA R0, -R9, R9, R0 ;  /* 0x0000000909007223 */ /* 0x000fc80000000100 */
[----:B------:R-:W-:-:S07]  /*0e00*/  FFMA R7, R0, R7, R9 ;  /* 0x0000000700077223 */ /* 0x000fce0000000009 */
.L_x_31:
[----:B------:R-:W-:Y:S05]  /*0e10*/  BSYNC.RECONVERGENT B1 ;  /* 0x0000000000017941 */ /* 0x000fea0003800200 */
.L_x_29:
[----:B------:R-:W-:Y:S01]  /*0e20*/  FADD R13, R6, R7 ;  /* 0x00000007060d7221 */ /* 0x000fe20000000000 */
[----:B------:R-:W-:Y:S03]  /*0e30*/  BSSY.RECONVERGENT B1, `(.L_x_32) ;  /* 0x0000015000017945 */ /* 0x000fe60003800200 */
[----:B------:R-:W-:-:S04]  /*0e40*/  FMUL.RZ R8, R13, 0.15915493667125701904 ;  /* 0x3e22f9830d087820 */ /* 0x000fc8000040c000 */
[----:B------:R-:W0:Y:S08]  /*0e50*/  MUFU.COS R6, R8 ;  /* 0x0000000800067308 */ /* 0x000e300000000000 */
[----:B------:R-:W1:Y:S01]  /*0e60*/  MUFU.SIN R0, R8 ;  /* 0x0000000800007308 */ /* 0x000e620000000400 */
[----:B0-----:R-:W-:-:S13]  /*0e70*/  FSETP.GEU.AND P0, PT, |R6|, 1.175494350822287508e-38, PT ;  /* 0x008000000600780b */ /* 0x001fda0003f0e200 */
[----:B------:R-:W-:Y:S01]  /*0e80*/  @!P0 FMUL R6, R6, 16777216 ;  /* 0x4b80000006068820 */ /* 0x000fe20000400000 */
[----:B-1----:R-:W-:-:S03]  /*0e90*/  @!P0 FMUL R0, R0, 16777216 ;  /* 0x4b80000000008820 */ /* 0x002fc60000400000 */
[----:B------:R-:W0:Y:S02]  /*0ea0*/  MUFU.RCP R7, R6 ;  /* 0x0000000600077308 */ /* 0x000e240000001000 */
[----:B0-----:R-:W-:-:S06]  /*0eb0*/  FFMA R7, R7, R0, 1 ;  /* 0x3f80000007077423 */ /* 0x001fcc0000000000 */
        /* <DEDUP_REMOVED lines=8> */
.L_x_33:
[----:B------:R-:W-:Y:S01]  /*0f40*/  FMUL.FTZ R0, R7, R10 ;  /* 0x0000000a07007220 */ /* 0x000fe20000410000 */
[----:B------:R-:W-:-:S03]  /*0f50*/  FMUL.FTZ R6, R10, 0.5 ;  /* 0x3f0000000a067820 */ /* 0x000fc60000410000 */
[----:B------:R-:W-:-:S04]  /*0f60*/  FFMA R7, -R0, R0, R7 ;  /* 0x0000000000077223 */ /* 0x000fc80000000107 */
[----:B------:R-:W-:-:S07]  /*0f70*/  FFMA R0, R7, R6, R0 ;  /* 0x0000000607007223 */ /* 0x000fce0000000000 */
.L_x_34:
[----:B------:R-:W-:Y:S05]  /*0f80*/  BSYNC.RECONVERGENT B1 ;  /* 0x0000000000017941 */ /* 0x000fea0003800200 */
.L_x_32:
        /* <DEDUP_REMOVED lines=18> */
.L_x_36:
[----:B------:R-:W-:Y:S01]  /*10b0*/  FMUL.FTZ R0, R7, R10 ;  /* 0x0000000a07007220 */ /* 0x000fe20000410000 */
[----:B------:R-:W-:-:S03]  /*10c0*/  FMUL.FTZ R6, R10, 0.5 ;  /* 0x3f0000000a067820 */ /* 0x000fc60000410000 */
[----:B------:R-:W-:-:S04]  /*10d0*/  FFMA R7, -R0, R0, R7 ;  /* 0x0000000000077223 */ /* 0x000fc80000000107 */
[----:B------:R-:W-:-:S07]  /*10e0*/  FFMA R0, R7, R6, R0 ;  /* 0x0000000607007223 */ /* 0x000fce0000000000 */
.L_x_37:
[----:B------:R-:W-:Y:S05]  /*10f0*/  BSYNC.RECONVERGENT B1 ;  /* 0x0000000000017941 */ /* 0x000fea0003800200 */
.L_x_35:
        /* <DEDUP_REMOVED lines=19> */
.L_x_39:
[----:B------:R-:W-:Y:S01]  /*1230*/  FMUL.FTZ R6, R7, R10 ;  /* 0x0000000a07067220 */ /* 0x000fe20000410000 */
[----:B------:R-:W-:-:S03]  /*1240*/  FMUL.FTZ R0, R10, 0.5 ;  /* 0x3f0000000a007820 */ /* 0x000fc60000410000 */
[----:B------:R-:W-:-:S04]  /*1250*/  FFMA R7, -R6, R6, R7 ;  /* 0x0000000606077223 */ /* 0x000fc80000000107 */
[----:B------:R-:W-:-:S07]  /*1260*/  FFMA R6, R7, R0, R6 ;  /* 0x0000000007067223 */ /* 0x000fce0000000006 */
.L_x_40:
[----:B------:R-:W-:Y:S05]  /*1270*/  BSYNC.RECONVERGENT B1 ;  /* 0x0000000000017941 */ /* 0x000fea0003800200 */
.L_x_38:
[----:B------:R-:W-:-:S04]  /*1280*/  FADD R6, R13, R6 ;  /* 0x000000060d067221 */ /* 0x000fc80000000000 */
[----:B------:R-:W-:-:S04]  /*1290*/  FMUL.RZ R8, R6, 0.15915493667125701904 ;  /* 0x3e22f98306087820 */ /* 0x000fc8000040c000 */
[----:B------:R-:W0:Y:S08]  /*12a0*/  MUFU.COS R0, R8 ;  /* 0x0000000800007308 */ /* 0x000e300000000000 */
[----:B------:R-:W1:Y:S01]  /*12b0*/  MUFU.SIN R7, R8 ;  /* 0x0000000800077308 */ /* 0x000e620000000400 */
[----:B0-----:R-:W-:-:S13]  /*12c0*/  FSETP.GEU.AND P0, PT, |R0|, 1.175494350822287508e-38, PT ;  /* 0x008000000000780b */ /* 0x001fda0003f0e200 */
[----:B------:R-:W-:Y:S01]  /*12d0*/  @!P0 FMUL R0, R0, 16777216 ;  /* 0x4b80000000008820 */ /* 0x000fe20000400000 */
[----:B-1----:R-:W-:-:S05]  /*12e0*/  @!P0 FMUL R7, R7, 16777216 ;  /* 0x4b80000007078820 */ /* 0x002fca0000400000 */
[----:B------:R-:W0:Y:S02]  /*12f0*/  MUFU.RCP R0, R0 ;  /* 0x0000000000007308 */ /* 0x000e240000001000 */
[----:B0-----:R-:W-:Y:S01]  /*1300*/  FMUL R7, R0, R7 ;  /* 0x0000000700077220 */ /* 0x001fe20000400000 */
[----:B------:R-:W-:Y:S06]  /*1310*/  BRA `(.L_x_15) ;  /* 0x00000004002c7947 */ /* 0x000fec0003800000 */
.L_x_28:
[----:B-1----:R-:W-:Y:S01]  /*1320*/  FMUL.RZ R9, R6, 0.15915493667125701904 ;  /* 0x3e22f98306097820 */ /* 0x002fe2000040c000 */
[----:B------:R-:W-:Y:S03]  /*1330*/  BSSY.RECONVERGENT B1, `(.L_x_41) ;  /* 0x000000f000017945 */ /* 0x000fe60003800200 */
[----:B------:R-:W1:Y:S02]  /*1340*/  MUFU.SIN R0, R9 ;  /* 0x0000000900007308 */ /* 0x000e640000000400 */
        /* <DEDUP_REMOVED lines=9> */
.L_x_42:
[----:B------:R-:W-:Y:S01]  /*13e0*/  FMUL.FTZ R9, R0, R7 ;  /* 0x0000000700097220 */ /* 0x000fe20000410000 */
[----:B------:R-:W-:-:S03]  /*13f0*/  FMUL.FTZ R7, R7, 0.5 ;  /* 0x3f00000007077820 */ /* 0x000fc60000410000 */
[----:B------:R-:W-:-:S04]  /*1400*/  FFMA R0, -R9, R9, R0 ;  /* 0x0000000909007223 */ /* 0x000fc80000000100 */
[----:B------:R-:W-:-:S07]  /*1410*/  FFMA R7, R0, R7, R9 ;  /* 0x0000000700077223 */ /* 0x000fce0000000009 */
.L_x_43:
[----:B------:R-:W-:Y:S05]  /*1420*/  BSYNC.RECONVERGENT B1 ;  /* 0x0000000000017941 */ /* 0x000fea0003800200 */
.L_x_41:
[----:B------:R-:W-:Y:S01]  /*1430*/  FADD R13, R6, R7 ;  /* 0x00000007060d7221 */ /* 0x000fe20000000000 */
[----:B------:R-:W-:Y:S03]  /*1440*/  BSSY.RECONVERGENT B1, `(.L_x_44) ;  /* 0x0000010000017945 */ /* 0x000fe60003800200 */
[----:B------:R-:W-:-:S04]  /*1450*/  FMUL.RZ R6, R13, 0.15915493667125701904 ;  /* 0x3e22f9830d067820 */ /* 0x000fc8000040c000 */
[----:B------:R-:W0:Y:S02]  /*1460*/  MUFU.SIN R0, R6 ;  /* 0x0000000600007308 */ /* 0x000e240000000400 */
        /* <DEDUP_REMOVED lines=9> */
.L_x_45:
[----:B------:R-:W-:Y:S01]  /*1500*/  FMUL.FTZ R0, R7, R8 ;  /* 0x0000000807007220 */ /* 0x000fe20000410000 */
[----:B------:R-:W-:-:S03]  /*1510*/  FMUL.FTZ R6, R8, 0.5 ;  /* 0x3f00000008067820 */ /* 0x000fc60000410000 */
[----:B------:R-:W-:-:S04]  /*1520*/  FFMA R7, -R0, R0, R7 ;  /* 0x0000000000077223 */ /* 0x000fc80000000107 */
[----:B------:R-:W-:-:S07]  /*1530*/  FFMA R0, R7, R6, R0 ;  /* 0x0000000607007223 */ /* 0x000fce0000000000 */
.L_x_46:
[----:B------:R-:W-:Y:S05]  /*1540*/  BSYNC.RECONVERGENT B1 ;  /* 0x0000000000017941 */ /* 0x000fea0003800200 */
.L_x_44:
        /* <DEDUP_REMOVED lines=13> */
.L_x_48:
[----:B------:R-:W-:Y:S01]  /*1620*/  FMUL.FTZ R0, R7, R8 ;  /* 0x0000000807007220 */ /* 0x000fe20000410000 */
[----:B------:R-:W-:-:S03]  /*1630*/  FMUL.FTZ R6, R8, 0.5 ;  /* 0x3f00000008067820 */ /* 0x000fc60000410000 */
[----:B------:R-:W-:-:S04]  /*1640*/  FFMA R7, -R0, R0, R7 ;  /* 0x0000000000077223 */ /* 0x000fc80000000107 */
[----:B------:R-:W-:-:S07]  /*1650*/  FFMA R0, R7, R6, R0 ;  /* 0x0000000607007223 */ /* 0x000fce0000000000 */
.L_x_49:
[----:B------:R-:W-:Y:S05]  /*1660*/  BSYNC.RECONVERGENT B1 ;  /* 0x0000000000017941 */ /* 0x000fea0003800200 */
.L_x_47:
        /* <DEDUP_REMOVED lines=14> */
.L_x_51:
[----:B------:R-:W-:Y:S01]  /*1750*/  FMUL.FTZ R6, R7, R8 ;  /* 0x0000000807067220 */ /* 0x000fe20000410000 */
[----:B------:R-:W-:-:S03]  /*1760*/  FMUL.FTZ R0, R8, 0.5 ;  /* 0x3f00000008007820 */ /* 0x000fc60000410000 */
[----:B------:R-:W-:-:S04]  /*1770*/  FFMA R7, -R6, R6, R7 ;  /* 0x0000000606077223 */ /* 0x000fc80000000107 */
[----:B------:R-:W-:-:S07]  /*1780*/  FFMA R6, R7, R0, R6 ;  /* 0x0000000007067223 */ /* 0x000fce0000000006 */
.L_x_52:
[----:B------:R-:W-:Y:S05]  /*1790*/  BSYNC.RECONVERGENT B1 ;  /* 0x0000000000017941 */ /* 0x000fea0003800200 */
.L_x_50:
[----:B------:R-:W-:-:S04]  /*17a0*/  FADD R6, R13, R6 ;  /* 0x000000060d067221 */ /* 0x000fc80000000000 */
[----:B------:R-:W-:-:S06]  /*17b0*/  FMUL.RZ R7, R6, 0.15915493667125701904 ;  /* 0x3e22f98306077820 */ /* 0x000fcc000040c000 */
[----:B------:R-:W1:Y:S02]  /*17c0*/  MUFU.SIN R7, R7 ;  /* 0x0000000700077308 */ /* 0x000e640000000400 */
.L_x_15:
[----:B------:R-:W-:Y:S05]  /*17d0*/  BSYNC.RECONVERGENT B0 ;  /* 0x0000000000007941 */ /* 0x000fea0003800200 */
.L_x_0:
[----:B01----:R-:W-:Y:S01]  /*17e0*/  FADD R0, R7, 1 ;  /* 0x3f80000007007421 */ /* 0x003fe20000000000 */
[----:B------:R-:W-:Y:S03]  /*17f0*/  BSSY.RECONVERGENT B0, `(.L_x_53) ;  /* 0x000000d000007945 */ /* 0x000fe60003800200 */
        /* <DEDUP_REMOVED lines=8> */
.L_x_54:
[----:B------:R-:W-:Y:S01]  /*1880*/  FMUL.FTZ R7, R0, R9 ;  /* 0x0000000900077220 */ /* 0x000fe20000410000 */
[----:B------:R-:W-:-:S03]  /*1890*/  FMUL.FTZ R8, R9, 0.5 ;  /* 0x3f00000009087820 */ /* 0x000fc60000410000 */
[----:B------:R-:W-:-:S04]  /*18a0*/  FFMA R0, -R7, R7, R0 ;  /* 0x0000000707007223 */ /* 0x000fc80000000100 */
[----:B------:R-:W-:-:S07]  /*18b0*/  FFMA R7, R0, R8, R7 ;  /* 0x0000000800077223 */ /* 0x000fce0000000007 */
.L_x_55:
[----:B------:R-:W-:Y:S05]  /*18c0*/  BSYNC.RECONVERGENT B0 ;  /* 0x0000000000007941 */ /* 0x000fea0003800200 */
.L_x_53:
[----:B------:R-:W-:-:S05]  /*18d0*/  FADD R6, R7, R6 ;  /* 0x0000000607067221 */ /* 0x000fca0000000000 */
[----:B------:R-:W-:Y:S01]  /*18e0*/  STS [R5], R6 ;  /* 0x0000000605007388 */ /* 0x000fe20000000800 */
[----:B------:R-:W-:Y:S06]  /*18f0*/  BAR.SYNC.DEFER_BLOCKING 0x0 ;  /* 0x0000000000007b1d */ /* 0x000fec0000010000 */
[----:B------:R-:W0:Y:S04]  /*1900*/  LDS R7, [R4] ;  /* 0x0000000004077984 */ /* 0x000e280000000800 */
[----:B0-----:R-:W-:Y:S01]  /*1910*/  STG.E desc[UR6][R2.64], R7 ;  /* 0x0000000702007986 */ /* 0x001fe2000c101906 */
[----:B------:R-:W-:Y:S05]  /*1920*/  EXIT ;  /* 0x000000000000794d */ /* 0x000fea0003800000 */
        .weak           $__internal_0_$__cuda_sm20_sqrt_rn_f32_slowpath
        .type           $__internal_0_$__cuda_sm20_sqrt_rn_f32_slowpath,@function
        .size           $__internal_0_$__cuda_sm20_sqrt_rn_f32_slowpath,(.L_x_58 - $__internal_0_$__cuda_sm20_sqrt_rn_f32_slowpath)
$__internal_0_$__cuda_sm20_sqrt_rn_f32_slowpath:
[----:B------:R-:W-:-:S13]  /*1930*/  LOP3.LUT P0, RZ, R0, 0x7fffffff, RZ, 0xc0, !PT ;  /* 0x7fffffff00ff7812 */ /* 0x000fda000780c0ff */
[----:B------:R-:W-:Y:S01]  /*1940*/  @!P0 MOV R7, R0 ;  /* 0x0000000000078202 */ /* 0x000fe20000000f00 */
[----:B------:R-:W-:Y:S06]  /*1950*/  @!P0 BRA `(.L_x_56) ;  /* 0x0000000000408947 */ /* 0x000fec0003800000 */
[----:B------:R-:W-:-:S13]  /*1960*/  FSETP.GEU.FTZ.AND P0, PT, R0, RZ, PT ;  /* 0x000000ff0000720b */ /* 0x000fda0003f1e000 */
[----:B------:R-:W-:Y:S01]  /*1970*/  @!P0 MOV R7, 0x7fffffff ;  /* 0x7fffffff00078802 */ /* 0x000fe20000000f00 */
[----:B------:R-:W-:Y:S06]  /*1980*/  @!P0 BRA `(.L_x_56) ;  /* 0x0000000000348947 */ /* 0x000fec0003800000 */
[----:B------:R-:W-:-:S13]  /*1990*/  FSETP.GTU.FTZ.AND P0, PT, |R0|, +INF , PT ;  /* 0x7f8000000000780b */ /* 0x000fda0003f1c200 */
[----:B------:R-:W-:Y:S01]  /*19a0*/  @P0 FADD.FTZ R7, R0, 1 ;  /* 0x3f80000000070421 */ /* 0x000fe20000010000 */
[----:B------:R-:W-:Y:S06]  /*19b0*/  @P0 BRA `(.L_x_56) ;  /* 0x0000000000280947 */ /* 0x000fec0003800000 */
[----:B------:R-:W-:-:S13]  /*19c0*/  FSETP.NEU.FTZ.AND P0, PT, |R0|, +INF , PT ;  /* 0x7f8000000000780b */ /* 0x000fda0003f1d200 */
[----:B------:R-:W-:-:S04]  /*19d0*/  @P0 FFMA R8, R0, 1.84467440737095516160e+19, RZ ;  /* 0x5f80000000080823 */ /* 0x000fc800000000ff */
[----:B------:R-:W0:Y:S02]  /*19e0*/  @P0 MUFU.RSQ R7, R8 ;  /* 0x0000000800070308 */ /* 0x000e240000001400 */
[----:B0-----:R-:W-:Y:S01]  /*19f0*/  @P0 FMUL.FTZ R9, R8, R7 ;  /* 0x0000000708090220 */ /* 0x001fe20000410000 */
[----:B------:R-:W-:Y:S01]  /*1a00*/  @P0 FMUL.FTZ R11, R7, 0.5 ;  /* 0x3f000000070b0820 */ /* 0x000fe20000410000 */
[----:B------:R-:W-:Y:S02]  /*1a10*/  @!P0 MOV R7, R0 ;  /* 0x0000000000078202 */ /* 0x000fe40000000f00 */
[----:B------:R-:W-:-:S04]  /*1a20*/  @P0 FADD.FTZ R10, -R9, -RZ ;  /* 0x800000ff090a0221 */ /* 0x000fc80000010100 */
[----:B------:R-:W-:-:S04]  /*1a30*/  @P0 FFMA R10, R9, R10, R8 ;  /* 0x0000000a090a0223 */ /* 0x000fc80000000008 */
[----:B------:R-:W-:-:S04]  /*1a40*/  @P0 FFMA R10, R10, R11, R9 ;  /* 0x0000000b0a0a0223 */ /* 0x000fc80000000009 */
[----:B------:R-:W-:-:S07]  /*1a50*/  @P0 FMUL.FTZ R7, R10, 2.3283064365386962891e-10 ;  /* 0x2f8000000a070820 */ /* 0x000fce0000410000 */
.L_x_56:
[----:B------:R-:W-:Y:S01]  /*1a60*/  HFMA2 R9, -RZ, RZ, 0, 0 ;  /* 0x00000000ff097431 */ /* 0x000fe200000001ff */
[----:B------:R-:W-:Y:S02]  /*1a70*/  MOV R8, R12 ;  /* 0x0000000c00087202 */ /* 0x000fe40000000f00 */
[----:B------:R-:W-:Y:S02]  /*1a80*/  MOV R0, R7 ;  /* 0x0000000700007202 */ /* 0x000fe40000000f00 */
[----:B------:R-:W-:Y:S05]  /*1a90*/  RET.REL.NODEC R8 `(_Z8kernel_APfii) ;  /* 0xffffffe408587950 */ /* 0x000fea0003c3ffff */
.L_x_57:
[----:B------:R-:W-:-:S00]  /*1aa0*/  BRA `(.L_x_57) ;  /* 0xfffffffc00fc7947 */ /* 0x000fc0000383ffff */
[----:B------:R-:W-:-:S00]  /*1ab0*/  NOP ;  /* 0x0000000000007918 */ /* 0x000fc00000000000 */
        /* <DEDUP_REMOVED lines=12> */
.L_x_58:


//--------------------- .nv.shared._Z8kernel_APfii --------------------------
	.section	.nv.shared._Z8kernel_APfii,"aw",@nobits
	.sectionflags	@""
	.align	16
	.zero		1024


//--------------------- .nv.shared.reserved.0     --------------------------
	.section	.nv.shared.reserved.0,"aw",@nobits
	.weak		__nv_reservedSMEM_offset_0_alias
	.size		__nv_reservedSMEM_offset_0_alias, 0, 64
	.other		__nv_reservedSMEM_offset_0_alias,@"STO_CUDA_RESERVED_SHARED STV_DEFAULT"
__nv_reservedSMEM_offset_0_alias:
	.zero		0
	.zero		64


//--------------------- .nv.constant0._Z8kernel_APfii --------------------------
	.section	.nv.constant0._Z8kernel_APfii,"a",@progbits
	.sectionflags	@""
	.align	4
.nv.constant0._Z8kernel_APfii:
	.zero		912


//--------------------- SYMBOLS --------------------------

	.type		.nv.reservedSmem.offset0,@object
	.size		.nv.reservedSmem.offset0,0x4
	.type		.nv.reservedSmem.cap,@object
	.size		.nv.reservedSmem.cap,0x4
